//
// Generated by NVIDIA NVVM Compiler
//
// Compiler Build ID: CL-36424714
// Cuda compilation tools, release 13.0, V13.0.88
// Based on NVVM 20.0.0
//

.version 9.0
.target sm_100
.address_size 64

	// .globl	_Z18unrollingTransposePiS_i

.visible .entry _Z18unrollingTransposePiS_i(
	.param .u64 .ptr .align 1 _Z18unrollingTransposePiS_i_param_0,
	.param .u64 .ptr .align 1 _Z18unrollingTransposePiS_i_param_1,
	.param .u32 _Z18unrollingTransposePiS_i_param_2
)
{
	.reg .pred 	%p<16>;
	.reg .b32 	%r<197>;
	.reg .b64 	%rd<45>;

	ld.param.u64 	%rd3, [_Z18unrollingTransposePiS_i_param_0];
	ld.param.u64 	%rd4, [_Z18unrollingTransposePiS_i_param_1];
	ld.param.u32 	%r66, [_Z18unrollingTransposePiS_i_param_2];
	cvta.to.global.u64 	%rd1, %rd4;
	cvta.to.global.u64 	%rd2, %rd3;
	mov.u32 	%r1, %tid.x;
	mov.u32 	%r2, %tid.y;
	mov.u32 	%r3, %ntid.x;
	mad.lo.s32 	%r67, %r2, %r3, %r1;
	mov.u32 	%r4, %ctaid.x;
	mov.u32 	%r68, %ctaid.y;
	mov.u32 	%r69, %nctaid.x;
	mul.lo.s32 	%r5, %r68, %r69;
	add.s32 	%r6, %r5, %r4;
	mov.u32 	%r7, %ntid.y;
	mul.lo.s32 	%r8, %r3, %r7;
	mad.lo.s32 	%r9, %r6, %r8, %r67;
	mul.lo.s32 	%r10, %r66, %r66;
	add.s32 	%r70, %r8, %r10;
	add.s32 	%r11, %r70, -1;
	setp.gt.u32 	%p1, %r8, %r11;
	@%p1 bra 	$L__BB0_27;
	div.u32 	%r72, %r11, %r8;
	max.u32 	%r73, %r72, 2;
	add.s32 	%r74, %r73, -1;
	shr.u32 	%r75, %r74, 1;
	add.s32 	%r12, %r75, 1;
	and.b32  	%r13, %r12, 3;
	setp.lt.u32 	%p2, %r72, 7;
	mov.b32 	%r192, 0;
	@%p2 bra 	$L__BB0_20;
	add.s32 	%r77, %r6, 4;
	mad.lo.s32 	%r78, %r7, %r77, %r2;
	mad.lo.s32 	%r189, %r3, %r78, %r1;
	add.s32 	%r79, %r6, 5;
	mad.lo.s32 	%r80, %r7, %r79, %r2;
	mad.lo.s32 	%r188, %r3, %r80, %r1;
	add.s32 	%r81, %r6, 6;
	mad.lo.s32 	%r82, %r7, %r81, %r2;
	mad.lo.s32 	%r187, %r3, %r82, %r1;
	add.s32 	%r83, %r6, 7;
	mad.lo.s32 	%r84, %r7, %r83, %r2;
	mad.lo.s32 	%r186, %r3, %r84, %r1;
	add.s32 	%r85, %r6, 2;
	mad.lo.s32 	%r86, %r7, %r85, %r2;
	mad.lo.s32 	%r185, %r3, %r86, %r1;
	add.s32 	%r87, %r6, 3;
	mad.lo.s32 	%r88, %r7, %r87, %r2;
	mad.lo.s32 	%r184, %r3, %r88, %r1;
	mad.lo.s32 	%r89, %r7, %r6, %r7;
	add.s32 	%r90, %r2, %r89;
	mad.lo.s32 	%r183, %r3, %r90, %r1;
	and.b32  	%r91, %r12, -4;
	neg.s32 	%r181, %r91;
	mov.b32 	%r190, 0;
	mov.u32 	%r182, %r9;
	mov.u32 	%r192, %r190;
$L__BB0_3:
	setp.ge.u32 	%p3, %r182, %r10;
	@%p3 bra 	$L__BB0_5;
	mul.wide.u32 	%rd5, %r182, 4;
	add.s64 	%rd6, %rd2, %rd5;
	ld.global.u32 	%r92, [%rd6];
	div.s32 	%r93, %r9, %r66;
	mul.lo.s32 	%r94, %r93, %r66;
	sub.s32 	%r95, %r9, %r94;
	mad.lo.s32 	%r96, %r95, %r66, %r93;
	add.s32 	%r97, %r190, %r96;
	mul.wide.s32 	%rd7, %r97, 4;
	add.s64 	%rd8, %rd1, %rd7;
	st.global.u32 	[%rd8], %r92;
$L__BB0_5:
	add.s32 	%r33, %r8, %r182;
	setp.ge.u32 	%p4, %r33, %r10;
	@%p4 bra 	$L__BB0_7;
	mul.wide.u32 	%rd9, %r183, 4;
	add.s64 	%rd10, %rd2, %rd9;
	ld.global.u32 	%r98, [%rd10];
	div.s32 	%r99, %r9, %r66;
	mul.lo.s32 	%r100, %r99, %r66;
	sub.s32 	%r101, %r9, %r100;
	mad.lo.s32 	%r102, %r101, %r66, %r99;
	shr.u32 	%r103, %r3, 1;
	add.s32 	%r104, %r103, %r190;
	add.s32 	%r105, %r104, %r102;
	mul.wide.s32 	%rd11, %r105, 4;
	add.s64 	%rd12, %rd1, %rd11;
	st.global.u32 	[%rd12], %r98;
$L__BB0_7:
	add.s32 	%r34, %r8, %r33;
	setp.ge.u32 	%p5, %r34, %r10;
	@%p5 bra 	$L__BB0_9;
	mul.wide.u32 	%rd13, %r185, 4;
	add.s64 	%rd14, %rd2, %rd13;
	ld.global.u32 	%r106, [%rd14];
	div.s32 	%r107, %r9, %r66;
	mul.lo.s32 	%r108, %r107, %r66;
	sub.s32 	%r109, %r9, %r108;
	mad.lo.s32 	%r110, %r109, %r66, %r107;
	and.b32  	%r111, %r3, -2;
	add.s32 	%r112, %r111, %r190;
	add.s32 	%r113, %r112, %r110;
	mul.wide.s32 	%rd15, %r113, 4;
	add.s64 	%rd16, %rd1, %rd15;
	st.global.u32 	[%rd16], %r106;
$L__BB0_9:
	add.s32 	%r35, %r8, %r34;
	setp.ge.u32 	%p6, %r35, %r10;
	@%p6 bra 	$L__BB0_11;
	mul.wide.u32 	%rd17, %r184, 4;
	add.s64 	%rd18, %rd2, %rd17;
	ld.global.u32 	%r114, [%rd18];
	div.s32 	%r115, %r9, %r66;
	mul.lo.s32 	%r116, %r115, %r66;
	sub.s32 	%r117, %r9, %r116;
	mad.lo.s32 	%r118, %r117, %r66, %r115;
	shr.u32 	%r119, %r3, 1;
	mad.lo.s32 	%r120, %r119, 3, %r190;
	add.s32 	%r121, %r120, %r118;
	mul.wide.s32 	%rd19, %r121, 4;
	add.s64 	%rd20, %rd1, %rd19;
	st.global.u32 	[%rd20], %r114;
$L__BB0_11:
	add.s32 	%r36, %r8, %r35;
	setp.ge.u32 	%p7, %r36, %r10;
	@%p7 bra 	$L__BB0_13;
	mul.wide.u32 	%rd21, %r189, 4;
	add.s64 	%rd22, %rd2, %rd21;
	ld.global.u32 	%r122, [%rd22];
	div.s32 	%r123, %r9, %r66;
	mul.lo.s32 	%r124, %r123, %r66;
	sub.s32 	%r125, %r9, %r124;
	mad.lo.s32 	%r126, %r125, %r66, %r123;
	shl.b32 	%r127, %r3, 1;
	and.b32  	%r128, %r127, -4;
	add.s32 	%r129, %r128, %r190;
	add.s32 	%r130, %r129, %r126;
	mul.wide.s32 	%rd23, %r130, 4;
	add.s64 	%rd24, %rd1, %rd23;
	st.global.u32 	[%rd24], %r122;
$L__BB0_13:
	add.s32 	%r37, %r8, %r36;
	setp.ge.u32 	%p8, %r37, %r10;
	@%p8 bra 	$L__BB0_15;
	mul.wide.u32 	%rd25, %r188, 4;
	add.s64 	%rd26, %rd2, %rd25;
	ld.global.u32 	%r131, [%rd26];
	div.s32 	%r132, %r9, %r66;
	mul.lo.s32 	%r133, %r132, %r66;
	sub.s32 	%r134, %r9, %r133;
	mad.lo.s32 	%r135, %r134, %r66, %r132;
	shr.u32 	%r136, %r3, 1;
	mad.lo.s32 	%r137, %r136, 5, %r190;
	add.s32 	%r138, %r137, %r135;
	mul.wide.s32 	%rd27, %r138, 4;
	add.s64 	%rd28, %rd1, %rd27;
	st.global.u32 	[%rd28], %r131;
$L__BB0_15:
	add.s32 	%r38, %r8, %r37;
	setp.ge.u32 	%p9, %r38, %r10;
	@%p9 bra 	$L__BB0_17;
	mul.wide.u32 	%rd29, %r187, 4;
	add.s64 	%rd30, %rd2, %rd29;
	ld.global.u32 	%r139, [%rd30];
	div.s32 	%r140, %r9, %r66;
	mul.lo.s32 	%r141, %r140, %r66;
	sub.s32 	%r142, %r9, %r141;
	mad.lo.s32 	%r143, %r142, %r66, %r140;
	shr.u32 	%r144, %r3, 1;
	mad.lo.s32 	%r145, %r144, 6, %r190;
	add.s32 	%r146, %r145, %r143;
	mul.wide.s32 	%rd31, %r146, 4;
	add.s64 	%rd32, %rd1, %rd31;
	st.global.u32 	[%rd32], %r139;
$L__BB0_17:
	add.s32 	%r147, %r8, %r38;
	setp.ge.u32 	%p10, %r147, %r10;
	@%p10 bra 	$L__BB0_19;
	mul.wide.u32 	%rd33, %r186, 4;
	add.s64 	%rd34, %rd2, %rd33;
	ld.global.u32 	%r148, [%rd34];
	div.s32 	%r149, %r9, %r66;
	mul.lo.s32 	%r150, %r149, %r66;
	sub.s32 	%r151, %r9, %r150;
	mad.lo.s32 	%r152, %r151, %r66, %r149;
	shr.u32 	%r153, %r3, 1;
	mad.lo.s32 	%r154, %r153, 7, %r190;
	add.s32 	%r155, %r154, %r152;
	mul.wide.s32 	%rd35, %r155, 4;
	add.s64 	%rd36, %rd1, %rd35;
	st.global.u32 	[%rd36], %r148;
$L__BB0_19:
	add.s32 	%r192, %r192, 8;
	shl.b32 	%r156, %r3, 2;
	and.b32  	%r157, %r156, -8;
	add.s32 	%r190, %r190, %r157;
	shl.b32 	%r158, %r8, 3;
	add.s32 	%r189, %r189, %r158;
	add.s32 	%r188, %r188, %r158;
	add.s32 	%r187, %r187, %r158;
	add.s32 	%r186, %r186, %r158;
	add.s32 	%r185, %r185, %r158;
	add.s32 	%r184, %r184, %r158;
	add.s32 	%r183, %r183, %r158;
	add.s32 	%r182, %r182, %r158;
	add.s32 	%r181, %r181, 4;
	setp.ne.s32 	%p11, %r181, 0;
	@%p11 bra 	$L__BB0_3;
$L__BB0_20:
	setp.eq.s32 	%p12, %r13, 0;
	@%p12 bra 	$L__BB0_27;
	shr.u32 	%r160, %r3, 1;
	mul.lo.s32 	%r53, %r192, %r160;
	add.s32 	%r51, %r53, %r160;
	and.b32  	%r52, %r3, -2;
	add.s32 	%r161, %r4, %r192;
	add.s32 	%r162, %r161, %r5;
	mul.lo.s32 	%r163, %r7, %r162;
	add.s32 	%r164, %r163, %r7;
	add.s32 	%r165, %r2, %r164;
	mad.lo.s32 	%r195, %r3, %r165, %r1;
	shl.b32 	%r55, %r8, 1;
	add.s32 	%r166, %r2, %r163;
	mad.lo.s32 	%r194, %r3, %r166, %r1;
	neg.s32 	%r193, %r13;
	mov.b32 	%r196, 0;
$L__BB0_22:
	.pragma "nounroll";
	setp.ge.u32 	%p13, %r194, %r10;
	@%p13 bra 	$L__BB0_24;
	mul.wide.u32 	%rd37, %r194, 4;
	add.s64 	%rd38, %rd2, %rd37;
	ld.global.u32 	%r167, [%rd38];
	div.s32 	%r168, %r9, %r66;
	mul.lo.s32 	%r169, %r168, %r66;
	sub.s32 	%r170, %r9, %r169;
	mad.lo.s32 	%r171, %r170, %r66, %r168;
	add.s32 	%r172, %r53, %r196;
	add.s32 	%r173, %r172, %r171;
	mul.wide.s32 	%rd39, %r173, 4;
	add.s64 	%rd40, %rd1, %rd39;
	st.global.u32 	[%rd40], %r167;
$L__BB0_24:
	setp.ge.u32 	%p14, %r195, %r10;
	@%p14 bra 	$L__BB0_26;
	mul.wide.u32 	%rd41, %r195, 4;
	add.s64 	%rd42, %rd2, %rd41;
	ld.global.u32 	%r174, [%rd42];
	div.s32 	%r175, %r9, %r66;
	mul.lo.s32 	%r176, %r175, %r66;
	sub.s32 	%r177, %r9, %r176;
	mad.lo.s32 	%r178, %r177, %r66, %r175;
	add.s32 	%r179, %r51, %r196;
	add.s32 	%r180, %r179, %r178;
	mul.wide.s32 	%rd43, %r180, 4;
	add.s64 	%rd44, %rd1, %rd43;
	st.global.u32 	[%rd44], %r174;
$L__BB0_26:
	add.s32 	%r196, %r196, %r52;
	add.s32 	%r195, %r195, %r55;
	add.s32 	%r194, %r194, %r55;
	add.s32 	%r193, %r193, 1;
	setp.ne.s32 	%p15, %r193, 0;
	@%p15 bra 	$L__BB0_22;
$L__BB0_27:
	ret;

}


// ===== COMPILED SASS (sm_100) =====

	.target	sm_100

	.elftype	@"ET_EXEC"


//--------------------- .note.nv.tkinfo           --------------------------
	.section	.note.nv.tkinfo,"",@"SHT_NOTE"
	.sectionflags	@"SHF_NOTE_NV_TKINFO"
	.tkinfo
        /*0018*/ 	.word	0x00000002
        /*0030*/ 	.string	""
        /*0030*/ 	.string	"ptxas"
        /*0030*/ 	.string	"Cuda compilation tools, release 13.0, V13.0.88"
        /*0030*/ 	.string	"Build cuda_13.0.r13.0/compiler.36424714_0"
        /*0030*/ 	.string	"-arch sm_100 -m 64 "



//--------------------- .note.nv.cuinfo           --------------------------
	.section	.note.nv.cuinfo,"",@"SHT_NOTE"
	.sectionflags	@"SHF_NOTE_NV_CUINFO"
        /*0018*/ 	.short	0x0002
        /*001a*/ 	.short	0x0064
        /*001c*/ 	.short	0x0082
	.zero		2


//--------------------- .nv.info                  --------------------------
	.section	.nv.info,"",@"SHT_CUDA_INFO"
	.align	4


	//----- nvinfo : EIATTR_REGCOUNT
	.align		4
        /*0000*/ 	.byte	0x04, 0x2f
        /*0002*/ 	.short	(.L_1 - .L_0)
	.align		4
.L_0:
        /*0004*/ 	.word	index@(_Z18unrollingTransposePiS_i)
        /*0008*/ 	.word	0x0000001c


	//----- nvinfo : EIATTR_FRAME_SIZE
	.align		4
.L_1:
        /*000c*/ 	.byte	0x04, 0x11
        /*000e*/ 	.short	(.L_3 - .L_2)
	.align		4
.L_2:
        /*0010*/ 	.word	index@(_Z18unrollingTransposePiS_i)
        /*0014*/ 	.word	0x00000000


	//----- nvinfo : EIATTR_MIN_STACK_SIZE
	.align		4
.L_3:
        /*0018*/ 	.byte	0x04, 0x12
        /*001a*/ 	.short	(.L_5 - .L_4)
	.align		4
.L_4:
        /*001c*/ 	.word	index@(_Z18unrollingTransposePiS_i)
        /*0020*/ 	.word	0x00000000
.L_5:


//--------------------- .nv.compat                --------------------------
	.section	.nv.compat,"",@"SHT_CUDA_COMPAT_INFO"
	.align	4
        /*0000*/ 	.byte	0x02, 0x09, 0x00, 0x00, 0x02, 0x02, 0x01, 0x00, 0x02, 0x05, 0x05, 0x00, 0x03, 0x07, 0x01, 0x01
        /*0010*/ 	.byte	0x02, 0x03, 0x00, 0x00, 0x02, 0x06, 0x01, 0x00, 0x04, 0x0b, 0x08, 0x00, 0x09, 0x00, 0x00, 0x00
        /*0020*/ 	.byte	0x00, 0x00, 0x00, 0x00


//--------------------- .nv.info._Z18unrollingTransposePiS_i --------------------------
	.section	.nv.info._Z18unrollingTransposePiS_i,"",@"SHT_CUDA_INFO"
	.sectionflags	@""
	.align	4


	//----- nvinfo : EIATTR_CUDA_API_VERSION
	.align		4
        /*0000*/ 	.byte	0x04, 0x37
        /*0002*/ 	.short	(.L_7 - .L_6)
.L_6:
        /*0004*/ 	.word	0x00000082


	//----- nvinfo : EIATTR_KPARAM_INFO
	.align		4
.L_7:
        /*0008*/ 	.byte	0x04, 0x17
        /*000a*/ 	.short	(.L_9 - .L_8)
.L_8:
        /*000c*/ 	.word	0x00000000
        /*0010*/ 	.short	0x0002
        /*0012*/ 	.short	0x0010
        /*0014*/ 	.byte	0x00, 0xf0, 0x11, 0x00


	//----- nvinfo : EIATTR_KPARAM_INFO
	.align		4
.L_9:
        /*0018*/ 	.byte	0x04, 0x17
        /*001a*/ 	.short	(.L_11 - .L_10)
.L_10:
        /*001c*/ 	.word	0x00000000
        /*0020*/ 	.short	0x0001
        /*0022*/ 	.short	0x0008
        /*0024*/ 	.byte	0x00, 0xf5, 0x21, 0x00


	//----- nvinfo : EIATTR_KPARAM_INFO
	.align		4
.L_11:
        /*0028*/ 	.byte	0x04, 0x17
        /*002a*/ 	.short	(.L_13 - .L_12)
.L_12:
        /*002c*/ 	.word	0x00000000
        /*0030*/ 	.short	0x0000
        /*0032*/ 	.short	0x0000
        /*0034*/ 	.byte	0x00, 0xf5, 0x21, 0x00


	//----- nvinfo : EIATTR_SPARSE_MMA_MASK
	.align		4
.L_13:
        /*0038*/ 	.byte	0x03, 0x50
        /*003a*/ 	.short	0x0000


	//----- nvinfo : EIATTR_MAXREG_COUNT
	.align		4
        /*003c*/ 	.byte	0x03, 0x1b
        /*003e*/ 	.short	0x00ff


	//----- nvinfo : EIATTR_MERCURY_ISA_VERSION
	.align		4
        /*0040*/ 	.byte	0x03, 0x5f
        /*0042*/ 	.short	0x0101


	//----- nvinfo : EIATTR_VRC_CTA_INIT_COUNT
	.align		4
        /*0044*/ 	.byte	0x02, 0x4a
	.zero		1
	.zero		1


	//----- nvinfo : EIATTR_EXIT_INSTR_OFFSETS
	.align		4
        /*0048*/ 	.byte	0x04, 0x1c
        /*004a*/ 	.short	(.L_15 - .L_14)


	//   ....[0]....
.L_14:
        /*004c*/ 	.word	0x000000b0


	//   ....[1]....
        /*0050*/ 	.word	0x000019c0


	//   ....[2]....
        /*0054*/ 	.word	0x00001fd0


	//----- nvinfo : EIATTR_CRS_STACK_SIZE
	.align		4
.L_15:
        /*0058*/ 	.byte	0x04, 0x1e
        /*005a*/ 	.short	(.L_17 - .L_16)
.L_16:
        /*005c*/ 	.word	0x00000000


	//----- nvinfo : EIATTR_CBANK_PARAM_SIZE
	.align		4
.L_17:
        /*0060*/ 	.byte	0x03, 0x19
        /*0062*/ 	.short	0x0014


	//----- nvinfo : EIATTR_PARAM_CBANK
	.align		4
        /*0064*/ 	.byte	0x04, 0x0a
        /*0066*/ 	.short	(.L_19 - .L_18)
	.align		4
.L_18:
        /*0068*/ 	.word	index@(.nv.constant0._Z18unrollingTransposePiS_i)
        /*006c*/ 	.short	0x0380
        /*006e*/ 	.short	0x0014


	//----- nvinfo : EIATTR_SW_WAR
	.align		4
.L_19:
        /*0070*/ 	.byte	0x04, 0x36
        /*0072*/ 	.short	(.L_21 - .L_20)
.L_20:
        /*0074*/ 	.word	0x00000008
.L_21:


//--------------------- .nv.callgraph             --------------------------
	.section	.nv.callgraph,"",@"SHT_CUDA_CALLGRAPH"
	.align	4
	.sectionentsize	8
	.align		4
        /*0000*/ 	.word	0x00000000
	.align		4
        /*0004*/ 	.word	0xffffffff
	.align		4
        /*0008*/ 	.word	0x00000000
	.align		4
        /*000c*/ 	.word	0xfffffffe
	.align		4
        /*0010*/ 	.word	0x00000000
	.align		4
        /*0014*/ 	.word	0xfffffffd
	.align		4
        /*0018*/ 	.word	0x00000000
	.align		4
        /*001c*/ 	.word	0xfffffffc


//--------------------- .text._Z18unrollingTransposePiS_i --------------------------
	.section	.text._Z18unrollingTransposePiS_i,"ax",@progbits
	.align	128
        .global         _Z18unrollingTransposePiS_i
        .type           _Z18unrollingTransposePiS_i,@function
        .size           _Z18unrollingTransposePiS_i,(.L_x_24 - _Z18unrollingTransposePiS_i)
        .other          _Z18unrollingTransposePiS_i,@"STO_CUDA_ENTRY STV_DEFAULT"
_Z18unrollingTransposePiS_i:
.text._Z18unrollingTransposePiS_i:
[----:B------:R-:W-:Y:S01]  /*0000*/  LDC R1, c[0x0][0x37c] ;  /* 0x0000df00ff017b82 */ /* 0x000fe20000000800 */
[----:B------:R-:W0:Y:S07]  /*0010*/  LDCU UR20, c[0x0][0x360] ;  /* 0x00006c00ff1477ac */ /* 0x000e2e0008000800 */
[----:B------:R-:W1:Y:S01]  /*0020*/  S2UR UR9, SR_CTAID.Y ;  /* 0x00000000000979c3 */ /* 0x000e620000002600 */
[----:B------:R-:W2:Y:S01]  /*0030*/  LDCU UR10, c[0x0][0x370] ;  /* 0x00006e00ff0a77ac */ /* 0x000ea20008000800 */
[----:B------:R-:W3:Y:S01]  /*0040*/  LDCU UR7, c[0x0][0x390] ;  /* 0x00007200ff0777ac */ /* 0x000ee20008000800 */
[----:B------:R-:W0:Y:S01]  /*0050*/  LDCU UR22, c[0x0][0x364] ;  /* 0x00006c80ff1677ac */ /* 0x000e220008000800 */
[----:B---3--:R-:W-:-:S02]  /*0060*/  UIMAD UR7, UR7, UR7, URZ ;  /* 0x00000007070772a4 */ /* 0x008fc4000f8e02ff */
[----:B0-----:R-:W-:-:S04]  /*0070*/  UIMAD UR11, UR20, UR22, URZ ;  /* 0x00000016140b72a4 */ /* 0x001fc8000f8e02ff */
[----:B------:R-:W-:-:S04]  /*0080*/  UIADD3 UR6, UPT, UPT, UR11, -0x1, UR7 ;  /* 0xffffffff0b067890 */ /* 0x000fc8000fffe007 */
[----:B------:R-:W-:-:S06]  /*0090*/  UISETP.GT.U32.AND UP0, UPT, UR11, UR6, UPT ;  /* 0x000000060b00728c */ /* 0x000fcc000bf04070 */
[----:B------:R-:W-:-:S13]  /*00a0*/  PLOP3.LUT P0, PT, PT, PT, UP0, 0x80, 0x8 ;  /* 0x000000000008781c */ /* 0x000fda0003f0f008 */
[----:B-12---:R-:W-:Y:S05]  /*00b0*/  @P0 EXIT ;  /* 0x000000000000094d */ /* 0x006fea0003800000 */
[----:B------:R-:W0:Y:S01]  /*00c0*/  I2F.U32.RP R0, UR11 ;  /* 0x0000000b00007d06 */ /* 0x000e220008209000 */
[----:B------:R-:W-:Y:S01]  /*00d0*/  UIADD3 UR8, UPT, UPT, URZ, -UR11, URZ ;  /* 0x8000000bff087290 */ /* 0x000fe2000fffe0ff */
[----:B------:R-:W1:Y:S01]  /*00e0*/  S2R R3, SR_TID.Y ;  /* 0x0000000000037919 */ /* 0x000e620000002200 */
[----:B------:R-:W-:Y:S01]  /*00f0*/  UMOV UR4, URZ ;  /* 0x000000ff00047c82 */ /* 0x000fe20008000000 */
[----:B------:R-:W2:Y:S01]  /*0100*/  S2UR UR21, SR_CTAID.X ;  /* 0x00000000001579c3 */ /* 0x000ea20000002500 */
[----:B------:R-:W-:Y:S01]  /*0110*/  UISETP.NE.U32.AND UP2, UPT, UR11, URZ, UPT ;  /* 0x000000ff0b00728c */ /* 0x000fe2000bf45070 */
[----:B------:R-:W3:Y:S02]  /*0120*/  LDCU.64 UR12, c[0x0][0x358] ;  /* 0x00006b00ff0c77ac */ /* 0x000ee40008000a00 */
[----:B0-----:R-:W0:Y:S02]  /*0130*/  MUFU.RCP R0, R0 ;  /* 0x0000000000007308 */ /* 0x001e240000001000 */
[----:B0-----:R-:W-:-:S02]  /*0140*/  IADD3 R2, PT, PT, R0, 0xffffffe, RZ ;  /* 0x0ffffffe00027810 */ /* 0x001fc40007ffe0ff */
[----:B------:R-:W1:Y:S04]  /*0150*/  S2R R0, SR_TID.X ;  /* 0x0000000000007919 */ /* 0x000e680000002100 */
[----:B------:R-:W0:Y:S02]  /*0160*/  F2I.FTZ.U32.TRUNC.NTZ R2, R2 ;  /* 0x0000000200027305 */ /* 0x000e24000021f000 */
[----:B0-----:R-:W-:-:S13]  /*0170*/  R2UR UR5, R2 ;  /* 0x00000000020572ca */ /* 0x001fda00000e0000 */
[----:B------:R-:W-:Y:S01]  /*0180*/  UIMAD UR8, UR8, UR5, URZ ;  /* 0x00000005080872a4 */ /* 0x000fe2000f8e02ff */
[----:B-1----:R-:W-:-:S03]  /*0190*/  IMAD R2, R3, UR20, R0 ;  /* 0x0000001403027c24 */ /* 0x002fc6000f8e0200 */
[----:B------:R-:W-:-:S04]  /*01a0*/  UIMAD.WIDE.U32 UR4, UR5, UR8, UR4 ;  /* 0x00000008050472a5 */ /* 0x000fc8000f8e0004 */
[----:B------:R-:W-:-:S07]  /*01b0*/  UIMAD.WIDE.U32 UR4, UR5, UR6, URZ ;  /* 0x00000006050472a5 */ /* 0x000fce000f8e00ff */
[----:B------:R-:W-:Y:S02]  /*01c0*/  UMOV UR8, UR5 ;  /* 0x0000000500087c82 */ /* 0x000fe40008000000 */
[----:B------:R-:W-:-:S04]  /*01d0*/  UIADD3 UR4, UPT, UPT, -UR8, URZ, URZ ;  /* 0x000000ff08047290 */ /* 0x000fc8000fffe1ff */
[----:B------:R-:W-:-:S04]  /*01e0*/  UIMAD UR6, UR11, UR4, UR6 ;  /* 0x000000040b0672a4 */ /* 0x000fc8000f8e0206 */
[----:B------:R-:W-:-:S11]  /*01f0*/  UISETP.GE.U32.AND UP0, UPT, UR6, UR11, UPT ;  /* 0x0000000b0600728c */ /* 0x000fd6000bf06070 */
[----:B------:R-:W-:Y:S02]  /*0200*/  @UP0 UIADD3 UR6, UPT, UPT, -UR11, UR6, URZ ;  /* 0x000000060b060290 */ /* 0x000fe4000fffe1ff */
[----:B------:R-:W-:Y:S02]  /*0210*/  @UP0 UIADD3 UR8, UPT, UPT, UR8, 0x1, URZ ;  /* 0x0000000108080890 */ /* 0x000fe4000fffe0ff */
[----:B------:R-:W-:Y:S02]  /*0220*/  UISETP.GE.U32.AND UP1, UPT, UR6, UR11, UPT ;  /* 0x0000000b0600728c */ /* 0x000fe4000bf26070 */
[----:B------:R-:W-:-:S04]  /*0230*/  UIMAD UR6, UR9, UR10, URZ ;  /* 0x0000000a090672a4 */ /* 0x000fc8000f8e02ff */
[----:B--2---:R-:W-:-:S05]  /*0240*/  UIADD3 UR5, UPT, UPT, UR6, UR21, URZ ;  /* 0x0000001506057290 */ /* 0x004fca000fffe0ff */
[----:B------:R-:W-:Y:S01]  /*0250*/  @UP1 UIADD3 UR8, UPT, UPT, UR8, 0x1, URZ ;  /* 0x0000000108081890 */ /* 0x000fe2000fffe0ff */
[----:B------:R-:W-:Y:S01]  /*0260*/  IMAD.U32 R5, RZ, RZ, UR5 ;  /* 0x00000005ff057e24 */ /* 0x000fe2000f8e00ff */
[----:B------:R-:W-:-:S03]  /*0270*/  @!UP2 ULOP3.LUT UR8, URZ, UR11, URZ, 0x33, !UPT ;  /* 0x0000000bff08a292 */ /* 0x000fc6000f8e33ff */
[----:B------:R-:W-:Y:S01]  /*0280*/  IMAD R2, R5, UR11, R2 ;  /* 0x0000000b05027c24 */ /* 0x000fe2000f8e0202 */
[----:B------:R-:W-:-:S04]  /*0290*/  UISETP.LT.U32.AND UP0, UPT, UR8, 0x2, UPT ;  /* 0x000000020800788c */ /* 0x000fc8000bf01070 */
[----:B------:R-:W-:Y:S02]  /*02a0*/  USEL UR4, UR8, 0x2, !UP0 ;  /* 0x0000000208047887 */ /* 0x000fe4000c000000 */
[----:B------:R-:W-:Y:S02]  /*02b0*/  UISETP.GE.U32.AND UP0, UPT, UR8, 0x7, UPT ;  /* 0x000000070800788c */ /* 0x000fe4000bf06070 */
[----:B------:R-:W-:-:S04]  /*02c0*/  UIADD3 UR4, UPT, UPT, UR4, -0x1, URZ ;  /* 0xffffffff04047890 */ /* 0x000fc8000fffe0ff */
[----:B------:R-:W-:-:S03]  /*02d0*/  ULEA.HI UR9, UR4, 0x1, URZ, 0x1f ;  /* 0x0000000104097891 */ /* 0x000fc6000f8ff8ff */
[----:B------:R-:W-:Y:S01]  /*02e0*/  UMOV UR4, URZ ;  /* 0x000000ff00047c82 */ /* 0x000fe20008000000 */
[----:B------:R-:W-:Y:S01]  /*02f0*/  ULOP3.LUT UR14, UR9, 0x3, URZ, 0xc0, !UPT ;  /* 0x00000003090e7892 */ /* 0x000fe2000f8ec0ff */
[----:B---3--:R-:W-:Y:S11]  /*0300*/  BRA.U !UP0, `(.L_x_0) ;  /* 0x0000001508a87547 */ /* 0x008ff6000b800000 */
[----:B------:R-:W0:Y:S01]  /*0310*/  LDC R5, c[0x0][0x390] ;  /* 0x0000e400ff057b82 */ /* 0x000e220000000800 */
[----:B------:R-:W-:Y:S01]  /*0320*/  UIADD3 UR15, UPT, UPT, UR5, 0x5, URZ ;  /* 0x00000005050f7890 */ /* 0x000fe2000fffe0ff */
[----:B------:R-:W-:Y:S01]  /*0330*/  MOV R4, R2 ;  /* 0x0000000200047202 */ /* 0x000fe20000000f00 */
[----:B------:R-:W-:Y:S02]  /*0340*/  UIADD3 UR16, UPT, UPT, UR5, 0x6, URZ ;  /* 0x0000000605107890 */ /* 0x000fe4000fffe0ff */
[----:B------:R-:W-:Y:S02]  /*0350*/  UIADD3 UR17, UPT, UPT, UR5, 0x7, URZ ;  /* 0x0000000705117890 */ /* 0x000fe4000fffe0ff */
[----:B------:R-:W-:Y:S01]  /*0360*/  UIADD3 UR18, UPT, UPT, UR5, 0x2, URZ ;  /* 0x0000000205127890 */ /* 0x000fe2000fffe0ff */
[----:B------:R-:W1:Y:S01]  /*0370*/  LDC.64 R12, c[0x0][0x380] ;  /* 0x0000e000ff0c7b82 */ /* 0x000e620000000a00 */
[----:B------:R-:W-:Y:S01]  /*0380*/  UIADD3 UR19, UPT, UPT, UR5, 0x3, URZ ;  /* 0x0000000305137890 */ /* 0x000fe2000fffe0ff */
[----:B------:R-:W-:Y:S01]  /*0390*/  MOV R8, UR15 ;  /* 0x0000000f00087c02 */ /* 0x000fe20008000f00 */
[----:B------:R-:W-:Y:S01]  /*03a0*/  UIADD3 UR8, UPT, UPT, UR5, 0x4, URZ ;  /* 0x0000000405087890 */ /* 0x000fe2000fffe0ff */
[----:B------:R-:W-:Y:S01]  /*03b0*/  IMAD.U32 R10, RZ, RZ, UR16 ;  /* 0x00000010ff0a7e24 */ /* 0x000fe2000f8e00ff */
[----:B------:R-:W-:Y:S01]  /*03c0*/  UIMAD UR5, UR5, UR22, UR22 ;  /* 0x00000016050572a4 */ /* 0x000fe2000f8e0216 */
[----:B------:R-:W-:Y:S01]  /*03d0*/  MOV R16, UR17 ;  /* 0x0000001100107c02 */ /* 0x000fe20008000f00 */
[----:B------:R-:W-:Y:S01]  /*03e0*/  IMAD.U32 R18, RZ, RZ, UR18 ;  /* 0x00000012ff127e24 */ /* 0x000fe2000f8e00ff */
[----:B------:R-:W2:Y:S01]  /*03f0*/  LDC.64 R14, c[0x0][0x388] ;  /* 0x0000e200ff0e7b82 */ /* 0x000ea20000000a00 */
[----:B------:R-:W-:Y:S01]  /*0400*/  MOV R20, UR19 ;  /* 0x0000001300147c02 */ /* 0x000fe20008000f00 */
[----:B------:R-:W-:Y:S01]  /*0410*/  IMAD.U32 R6, RZ, RZ, UR8 ;  /* 0x00000008ff067e24 */ /* 0x000fe2000f8e00ff */
[----:B------:R-:W-:Y:S01]  /*0420*/  USHF.L.U32 UR4, UR20, 0x2, URZ ;  /* 0x0000000214047899 */ /* 0x000fe200080006ff */
[--C-:B------:R-:W-:Y:S01]  /*0430*/  IMAD R9, R8, UR22, R3.reuse ;  /* 0x0000001608097c24 */ /* 0x100fe2000f8e0203 */
[----:B------:R-:W-:Y:S01]  /*0440*/  ULOP3.LUT UR9, UR9, 0xfffffffc, URZ, 0xc0, !UPT ;  /* 0xfffffffc09097892 */ /* 0x000fe2000f8ec0ff */
[--C-:B------:R-:W-:Y:S01]  /*0450*/  IMAD R11, R10, UR22, R3.reuse ;  /* 0x000000160a0b7c24 */ /* 0x100fe2000f8e0203 */
[----:B------:R-:W-:Y:S01]  /*0460*/  ULOP3.LUT UR10, UR4, 0xfffffff8, URZ, 0xc0, !UPT ;  /* 0xfffffff8040a7892 */ /* 0x000fe2000f8ec0ff */
[--C-:B------:R-:W-:Y:S01]  /*0470*/  IMAD R19, R18, UR22, R3.reuse ;  /* 0x0000001612137c24 */ /* 0x100fe2000f8e0203 */
[----:B------:R-:W-:Y:S01]  /*0480*/  UIADD3 UR9, UPT, UPT, -UR9, URZ, URZ ;  /* 0x000000ff09097290 */ /* 0x000fe2000fffe1ff */
[----:B------:R-:W-:Y:S01]  /*0490*/  VIADD R23, R3, UR5 ;  /* 0x0000000503177c36 */ /* 0x000fe20008000000 */
[----:B------:R-:W-:Y:S01]  /*04a0*/  UMOV UR5, URZ ;  /* 0x000000ff00057c82 */ /* 0x000fe20008000000 */
[--C-:B------:R-:W-:Y:S01]  /*04b0*/  IMAD R7, R6, UR22, R3.reuse ;  /* 0x0000001606077c24 */ /* 0x100fe2000f8e0203 */
[----:B------:R-:W-:Y:S01]  /*04c0*/  UMOV UR4, URZ ;  /* 0x000000ff00047c82 */ /* 0x000fe20008000000 */
[----:B------:R-:W-:-:S02]  /*04d0*/  IMAD R17, R16, UR22, R3 ;  /* 0x0000001610117c24 */ /* 0x000fc4000f8e0203 */
[----:B------:R-:W-:Y:S02]  /*04e0*/  IMAD R21, R20, UR22, R3 ;  /* 0x0000001614157c24 */ /* 0x000fe4000f8e0203 */
[--C-:B------:R-:W-:Y:S02]  /*04f0*/  IMAD R8, R9, UR20, R0.reuse ;  /* 0x0000001409087c24 */ /* 0x100fe4000f8e0200 */
[--C-:B------:R-:W-:Y:S02]  /*0500*/  IMAD R9, R11, UR20, R0.reuse ;  /* 0x000000140b097c24 */ /* 0x100fe4000f8e0200 */
[--C-:B------:R-:W-:Y:S02]  /*0510*/  IMAD R11, R19, UR20, R0.reuse ;  /* 0x00000014130b7c24 */ /* 0x100fe4000f8e0200 */
[--C-:B------:R-:W-:Y:S02]  /*0520*/  IMAD R6, R23, UR20, R0.reuse ;  /* 0x0000001417067c24 */ /* 0x100fe4000f8e0200 */
[----:B------:R-:W-:-:S02]  /*0530*/  IMAD R7, R7, UR20, R0 ;  /* 0x0000001407077c24 */ /* 0x000fc4000f8e0200 */
[--C-:B------:R-:W-:Y:S02]  /*0540*/  IMAD R10, R17, UR20, R0.reuse ;  /* 0x00000014110a7c24 */ /* 0x100fe4000f8e0200 */
[----:B------:R-:W-:-:S07]  /*0550*/  IMAD R19, R21, UR20, R0 ;  /* 0x0000001415137c24 */ /* 0x000fce000f8e0200 */
.L_x_17:
[C---:B------:R-:W-:Y:S01]  /*0560*/  IADD3 R16, PT, PT, R4.reuse, UR11, RZ ;  /* 0x0000000b04107c10 */ /* 0x040fe2000fffe0ff */
[----:B------:R-:W-:Y:S01]  /*0570*/  BSSY.RECONVERGENT B0, `(.L_x_1) ;  /* 0x000002a000007945 */ /* 0x000fe20003800200 */
[----:B------:R-:W-:Y:S02]  /*0580*/  ISETP.GE.U32.AND P3, PT, R4, UR7, PT ;  /* 0x0000000704007c0c */ /* 0x000fe4000bf66070 */
[C---:B------:R-:W-:Y:S01]  /*0590*/  ISETP.GE.U32.AND P4, PT, R16.reuse, UR7, PT ;  /* 0x0000000710007c0c */ /* 0x040fe2000bf86070 */
[----:B------:R-:W-:-:S05]  /*05a0*/  VIADD R17, R16, UR11 ;  /* 0x0000000b10117c36 */ /* 0x000fca0008000000 */
[C---:B------:R-:W-:Y:S02]  /*05b0*/  IADD3 R20, PT, PT, R17.reuse, UR11, RZ ;  /* 0x0000000b11147c10 */ /* 0x040fe4000fffe0ff */
[----:B------:R-:W-:Y:S02]  /*05c0*/  ISETP.GE.U32.AND P0, PT, R17, UR7, PT ;  /* 0x0000000711007c0c */ /* 0x000fe4000bf06070 */
[C---:B------:R-:W-:Y:S01]  /*05d0*/  ISETP.GE.U32.AND P1, PT, R20.reuse, UR7, PT ;  /* 0x0000000714007c0c */ /* 0x040fe2000bf26070 */
[----:B------:R-:W-:-:S05]  /*05e0*/  VIADD R18, R20, UR11 ;  /* 0x0000000b14127c36 */ /* 0x000fca0008000000 */
[C---:B------:R-:W-:Y:S02]  /*05f0*/  ISETP.GE.U32.AND P2, PT, R18.reuse, UR7, PT ;  /* 0x0000000712007c0c */ /* 0x040fe4000bf46070 */
[----:B------:R-:W-:Y:S01]  /*0600*/  IADD3 R18, PT, PT, R18, UR11, RZ ;  /* 0x0000000b12127c10 */ /* 0x000fe2000fffe0ff */
[----:B------:R-:W-:Y:S10]  /*0610*/  @P3 BRA `(.L_x_2) ;  /* 0x00000000007c3947 */ /* 0x000ff40003800000 */
[----:B-1----:R-:W-:-:S06]  /*0620*/  IMAD.WIDE.U32 R20, R4, 0x4, R12 ;  /* 0x0000000404147825 */ /* 0x002fcc00078e000c */
[----:B------:R1:W3:Y:S01]  /*0630*/  LDG.E R21, desc[UR12][R20.64] ;  /* 0x0000000c14157981 */ /* 0x0002e2000c1e1900 */
[----:B0-----:R-:W-:-:S04]  /*0640*/  IABS R22, R5 ;  /* 0x0000000500167213 */ /* 0x001fc80000000000 */
[----:B------:R-:W0:Y:S01]  /*0650*/  I2F.RP R23, R22 ;  /* 0x0000001600177306 */ /* 0x000e220000209400 */
[----:B-1----:R-:W-:-:S07]  /*0660*/  IABS R20, R2 ;  /* 0x0000000200147213 */ /* 0x002fce0000000000 */
[----:B0-----:R-:W0:Y:S02]  /*0670*/  MUFU.RCP R23, R23 ;  /* 0x0000001700177308 */ /* 0x001e240000001000 */
[----:B0-----:R-:W-:-:S06]  /*0680*/  VIADD R16, R23, 0xffffffe ;  /* 0x0ffffffe17107836 */ /* 0x001fcc0000000000 */
[----:B------:R0:W1:Y:S02]  /*0690*/  F2I.FTZ.U32.TRUNC.NTZ R17, R16 ;  /* 0x0000001000117305 */ /* 0x000064000021f000 */
[----:B0-----:R-:W-:Y:S01]  /*06a0*/  IMAD.MOV.U32 R16, RZ, RZ, RZ ;  /* 0x000000ffff107224 */ /* 0x001fe200078e00ff */
[----:B-1----:R-:W-:-:S05]  /*06b0*/  IADD3 R25, PT, PT, RZ, -R17, RZ ;  /* 0x80000011ff197210 */ /* 0x002fca0007ffe0ff */
[----:B------:R-:W-:-:S04]  /*06c0*/  IMAD R25, R25, R22, RZ ;  /* 0x0000001619197224 */ /* 0x000fc800078e02ff */
[----:B------:R-:W-:Y:S01]  /*06d0*/  IMAD.HI.U32 R17, R17, R25, R16 ;  /* 0x0000001911117227 */ /* 0x000fe200078e0010 */
[----:B------:R-:W-:-:S04]  /*06e0*/  LOP3.LUT R16, R2, R5, RZ, 0x3c, !PT ;  /* 0x0000000502107212 */ /* 0x000fc800078e3cff */
[----:B------:R-:W-:Y:S01]  /*06f0*/  ISETP.GE.AND P5, PT, R16, RZ, PT ;  /* 0x000000ff1000720c */ /* 0x000fe20003fa6270 */
[----:B------:R-:W-:-:S05]  /*0700*/  IMAD.HI.U32 R17, R17, R20, RZ ;  /* 0x0000001411117227 */ /* 0x000fca00078e00ff */
[----:B------:R-:W-:-:S05]  /*0710*/  IADD3 R23, PT, PT, -R17, RZ, RZ ;  /* 0x000000ff11177210 */ /* 0x000fca0007ffe1ff */
[----:B------:R-:W-:-:S05]  /*0720*/  IMAD R23, R22, R23, R20 ;  /* 0x0000001716177224 */ /* 0x000fca00078e0214 */
[----:B------:R-:W-:-:S13]  /*0730*/  ISETP.GT.U32.AND P6, PT, R22, R23, PT ;  /* 0x000000171600720c */ /* 0x000fda0003fc4070 */
[----:B------:R-:W-:Y:S01]  /*0740*/  @!P6 IMAD.IADD R23, R23, 0x1, -R22 ;  /* 0x000000011717e824 */ /* 0x000fe200078e0a16 */
[----:B------:R-:W-:Y:S02]  /*0750*/  @!P6 IADD3 R17, PT, PT, R17, 0x1, RZ ;  /* 0x000000011111e810 */ /* 0x000fe40007ffe0ff */
[----:B------:R-:W-:Y:S02]  /*0760*/  ISETP.NE.AND P6, PT, R5, RZ, PT ;  /* 0x000000ff0500720c */ /* 0x000fe40003fc5270 */
[----:B------:R-:W-:-:S13]  /*0770*/  ISETP.GE.U32.AND P3, PT, R23, R22, PT ;  /* 0x000000161700720c */ /* 0x000fda0003f66070 */
[----:B------:R-:W-:-:S05]  /*0780*/  @P3 VIADD R17, R17, 0x1 ;  /* 0x0000000111113836 */ /* 0x000fca0000000000 */
[----:B------:R-:W-:Y:S02]  /*0790*/  @!P5 IADD3 R17, PT, PT, -R17, RZ, RZ ;  /* 0x000000ff1111d210 */ /* 0x000fe40007ffe1ff */
[----:B------:R-:W-:-:S05]  /*07a0*/  @!P6 LOP3.LUT R17, RZ, R5, RZ, 0x33, !PT ;  /* 0x00000005ff11e212 */ /* 0x000fca00078e33ff */
[----:B------:R-:W-:-:S04]  /*07b0*/  IMAD.MOV R16, RZ, RZ, -R17 ;  /* 0x000000ffff107224 */ /* 0x000fc800078e0a11 */
[----:B------:R-:W-:-:S04]  /*07c0*/  IMAD R16, R5, R16, R2 ;  /* 0x0000001005107224 */ /* 0x000fc800078e0202 */
[----:B------:R-:W-:-:S05]  /*07d0*/  IMAD R16, R16, R5, R17 ;  /* 0x0000000510107224 */ /* 0x000fca00078e0211 */
[----:B------:R-:W-:-:S05]  /*07e0*/  IADD3 R17, PT, PT, R16, UR5, RZ ;  /* 0x0000000510117c10 */ /* 0x000fca000fffe0ff */
[----:B--2---:R-:W-:-:S05]  /*07f0*/  IMAD.WIDE R16, R17, 0x4, R14 ;  /* 0x0000000411107825 */ /* 0x004fca00078e020e */
[----:B---3--:R3:W-:Y:S02]  /*0800*/  STG.E desc[UR12][R16.64], R21 ;  /* 0x0000001510007986 */ /* 0x0087e4000c10190c */
.L_x_2:
[----:B------:R-:W-:Y:S05]  /*0810*/  BSYNC.RECONVERGENT B0 ;  /* 0x0000000000007941 */ /* 0x000fea0003800200 */
.L_x_1:
[----:B------:R-:W-:Y:S01]  /*0820*/  BSSY.RECONVERGENT B0, `(.L_x_3) ;  /* 0x0000025000007945 */ /* 0x000fe20003800200 */
[C---:B------:R-:W-:Y:S01]  /*0830*/  ISETP.GE.U32.AND P3, PT, R18.reuse, UR7, PT ;  /* 0x0000000712007c0c */ /* 0x040fe2000bf66070 */
[----:B------:R-:W-:Y:S02]  /*0840*/  VIADD R18, R18, UR11 ;  /* 0x0000000b12127c36 */ /* 0x000fe40008000000 */
[----:B------:R-:W-:Y:S10]  /*0850*/  @P4 BRA `(.L_x_4) ;  /* 0x0000000000844947 */ /* 0x000ff40003800000 */
[----:B-1-3--:R-:W-:-:S06]  /*0860*/  IMAD.WIDE.U32 R20, R6, 0x4, R12 ;  /* 0x0000000406147825 */ /* 0x00afcc00078e000c */
[----:B------:R1:W3:Y:S01]  /*0870*/  LDG.E R21, desc[UR12][R20.64] ;  /* 0x0000000c14157981 */ /* 0x0002e2000c1e1900 */
[----:B0-----:R-:W-:Y:S01]  /*0880*/  IABS R22, R5 ;  /* 0x0000000500167213 */ /* 0x001fe20000000000 */
[----:B------:R-:W-:Y:S01]  /*0890*/  ULEA.HI UR8, UR20, UR5, URZ, 0x1f ;  /* 0x0000000514087291 */ /* 0x000fe2000f8ff8ff */
[----:B------:R-:W-:Y:S02]  /*08a0*/  IABS R24, R2 ;  /* 0x0000000200187213 */ /* 0x000fe40000000000 */
[----:B------:R-:W0:Y:S08]  /*08b0*/  I2F.RP R23, R22 ;  /* 0x0000001600177306 */ /* 0x000e300000209400 */
[----:B0-----:R-:W0:Y:S02]  /*08c0*/  MUFU.RCP R23, R23 ;  /* 0x0000001700177308 */ /* 0x001e240000001000 */
[----:B0-----:R-:W-:-:S06]  /*08d0*/  IADD3 R16, PT, PT, R23, 0xffffffe, RZ ;  /* 0x0ffffffe17107810 */ /* 0x001fcc0007ffe0ff */
[----:B------:R0:W4:Y:S02]  /*08e0*/  F2I.FTZ.U32.TRUNC.NTZ R17, R16 ;  /* 0x0000001000117305 */ /* 0x000124000021f000 */
[----:B0-----:R-:W-:Y:S02]  /*08f0*/  HFMA2 R16, -RZ, RZ, 0, 0 ;  /* 0x00000000ff107431 */ /* 0x001fe400000001ff */
[----:B----4-:R-:W-:-:S04]  /*0900*/  IMAD.MOV R25, RZ, RZ, -R17 ;  /* 0x000000ffff197224 */ /* 0x010fc800078e0a11 */
[----:B------:R-:W-:-:S04]  /*0910*/  IMAD R25, R25, R22, RZ ;  /* 0x0000001619197224 */ /* 0x000fc800078e02ff */
[----:B------:R-:W-:-:S04]  /*0920*/  IMAD.HI.U32 R25, R17, R25, R16 ;  /* 0x0000001911197227 */ /* 0x000fc800078e0010 */
[----:B------:R-:W-:-:S04]  /*0930*/  IMAD.MOV.U32 R17, RZ, RZ, R24 ;  /* 0x000000ffff117224 */ /* 0x000fc800078e0018 */
[----:B------:R-:W-:-:S05]  /*0940*/  IMAD.HI.U32 R16, R25, R17, RZ ;  /* 0x0000001119107227 */ /* 0x000fca00078e00ff */
[----:B-1----:R-:W-:-:S05]  /*0950*/  IADD3 R20, PT, PT, -R16, RZ, RZ ;  /* 0x000000ff10147210 */ /* 0x002fca0007ffe1ff */
[----:B------:R-:W-:-:S05]  /*0960*/  IMAD R17, R22, R20, R17 ;  /* 0x0000001416117224 */ /* 0x000fca00078e0211 */
[----:B------:R-:W-:-:S13]  /*0970*/  ISETP.GT.U32.AND P6, PT, R22, R17, PT ;  /* 0x000000111600720c */ /* 0x000fda0003fc4070 */
[----:B------:R-:W-:Y:S01]  /*0980*/  @!P6 IMAD.IADD R17, R17, 0x1, -R22 ;  /* 0x000000011111e824 */ /* 0x000fe200078e0a16 */
[----:B------:R-:W-:Y:S02]  /*0990*/  @!P6 IADD3 R16, PT, PT, R16, 0x1, RZ ;  /* 0x000000011010e810 */ /* 0x000fe40007ffe0ff */
[----:B------:R-:W-:Y:S02]  /*09a0*/  ISETP.NE.AND P6, PT, R5, RZ, PT ;  /* 0x000000ff0500720c */ /* 0x000fe40003fc5270 */
[----:B------:R-:W-:Y:S02]  /*09b0*/  ISETP.GE.U32.AND P5, PT, R17, R22, PT ;  /* 0x000000161100720c */ /* 0x000fe40003fa6070 */
[----:B------:R-:W-:-:S04]  /*09c0*/  LOP3.LUT R17, R2, R5, RZ, 0x3c, !PT ;  /* 0x0000000502117212 */ /* 0x000fc800078e3cff */
[----:B------:R-:W-:-:S07]  /*09d0*/  ISETP.GE.AND P4, PT, R17, RZ, PT ;  /* 0x000000ff1100720c */ /* 0x000fce0003f86270 */
[----:B------:R-:W-:-:S06]  /*09e0*/  @P5 VIADD R16, R16, 0x1 ;  /* 0x0000000110105836 */ /* 0x000fcc0000000000 */
        /* <DEDUP_REMOVED lines=8> */
.L_x_4:
[----:B------:R-:W-:Y:S05]  /*0a70*/  BSYNC.RECONVERGENT B0 ;  /* 0x0000000000007941 */ /* 0x000fea0003800200 */
.L_x_3:
[----:B------:R-:W-:Y:S01]  /*0a80*/  BSSY.RECONVERGENT B0, `(.L_x_5) ;  /* 0x0000026000007945 */ /* 0x000fe20003800200 */
[C---:B------:R-:W-:Y:S01]  /*0a90*/  ISETP.GE.U32.AND P4, PT, R18.reuse, UR7, PT ;  /* 0x0000000712007c0c */ /* 0x040fe2000bf86070 */
[----:B------:R-:W-:Y:S02]  /*0aa0*/  VIADD R18, R18, UR11 ;  /* 0x0000000b12127c36 */ /* 0x000fe40008000000 */
[----:B------:R-:W-:Y:S10]  /*0ab0*/  @P0 BRA `(.L_x_6) ;  /* 0x0000000000880947 */ /* 0x000ff40003800000 */
[----:B-1-34-:R-:W-:-:S06]  /*0ac0*/  IMAD.WIDE.U32 R20, R11, 0x4, R12 ;  /* 0x000000040b147825 */ /* 0x01afcc00078e000c */
[----:B------:R1:W3:Y:S01]  /*0ad0*/  LDG.E R21, desc[UR12][R20.64] ;  /* 0x0000000c14157981 */ /* 0x0002e2000c1e1900 */
[----:B0-----:R-:W-:Y:S01]  /*0ae0*/  IABS R22, R5 ;  /* 0x0000000500167213 */ /* 0x001fe20000000000 */
[----:B------:R-:W-:Y:S01]  /*0af0*/  ULOP3.LUT UR8, UR20, 0xfffffffe, URZ, 0xc0, !UPT ;  /* 0xfffffffe14087892 */ /* 0x000fe2000f8ec0ff */
[----:B------:R-:W-:Y:S02]  /*0b00*/  IABS R24, R2 ;  /* 0x0000000200187213 */ /* 0x000fe40000000000 */
[----:B------:R-:W0:Y:S08]  /*0b10*/  I2F.RP R23, R22 ;  /* 0x0000001600177306 */ /* 0x000e300000209400 */
[----:B0-----:R-:W0:Y:S02]  /*0b20*/  MUFU.RCP R23, R23 ;  /* 0x0000001700177308 */ /* 0x001e240000001000 */
[----:B0-----:R-:W-:-:S06]  /*0b30*/  IADD3 R16, PT, PT, R23, 0xffffffe, RZ ;  /* 0x0ffffffe17107810 */ /* 0x001fcc0007ffe0ff */
[----:B------:R0:W4:Y:S02]  /*0b40*/  F2I.FTZ.U32.TRUNC.NTZ R17, R16 ;  /* 0x0000001000117305 */ /* 0x000124000021f000 */
[----:B0-----:R-:W-:Y:S01]  /*0b50*/  MOV R16, RZ ;  /* 0x000000ff00107202 */ /* 0x001fe20000000f00 */
        /* <DEDUP_REMOVED lines=19> */
[----:B------:R-:W-:Y:S01]  /*0c90*/  IMAD R17, R17, R5, R16 ;  /* 0x0000000511117224 */ /* 0x000fe200078e0210 */
[----:B------:R-:W-:-:S04]  /*0ca0*/  MOV R16, UR5 ;  /* 0x0000000500107c02 */ /* 0x000fc80008000f00 */
[----:B------:R-:W-:-:S05]  /*0cb0*/  IADD3 R17, PT, PT, R17, UR8, R16 ;  /* 0x0000000811117c10 */ /* 0x000fca000fffe010 */
[----:B--2---:R-:W-:-:S05]  /*0cc0*/  IMAD.WIDE R16, R17, 0x4, R14 ;  /* 0x0000000411107825 */ /* 0x004fca00078e020e */
[----:B---3--:R0:W-:Y:S02]  /*0cd0*/  STG.E desc[UR12][R16.64], R21 ;  /* 0x0000001510007986 */ /* 0x0081e4000c10190c */
.L_x_6:
[----:B------:R-:W-:Y:S05]  /*0ce0*/  BSYNC.RECONVERGENT B0 ;  /* 0x0000000000007941 */ /* 0x000fea0003800200 */
.L_x_5:
[----:B------:R-:W-:Y:S01]  /*0cf0*/  BSSY.RECONVERGENT B0, `(.L_x_7) ;  /* 0x0000025000007945 */ /* 0x000fe20003800200 */
[----:B------:R-:W-:-:S03]  /*0d00*/  ISETP.GE.U32.AND P0, PT, R18, UR7, PT ;  /* 0x0000000712007c0c */ /* 0x000fc6000bf06070 */
[----:B------:R-:W-:Y:S10]  /*0d10*/  @P1 BRA `(.L_x_8) ;  /* 0x0000000000881947 */ /* 0x000ff40003800000 */
[----:B01-34-:R-:W-:-:S06]  /*0d20*/  IMAD.WIDE.U32 R20, R19, 0x4, R12 ;  /* 0x0000000413147825 */ /* 0x01bfcc00078e000c */
[----:B------:R0:W3:Y:S01]  /*0d30*/  LDG.E R21, desc[UR12][R20.64] ;  /* 0x0000000c14157981 */ /* 0x0000e2000c1e1900 */
[----:B------:R-:W-:Y:S01]  /*0d40*/  IABS R18, R5 ;  /* 0x0000000500127213 */ /* 0x000fe20000000000 */
[----:B------:R-:W-:Y:S01]  /*0d50*/  USHF.R.U32.HI UR8, URZ, 0x1, UR20 ;  /* 0x00000001ff087899 */ /* 0x000fe20008011614 */
[----:B------:R-:W-:Y:S02]  /*0d60*/  IABS R24, R2 ;  /* 0x0000000200187213 */ /* 0x000fe40000000000 */
[----:B------:R-:W1:Y:S01]  /*0d70*/  I2F.RP R22, R18 ;  /* 0x0000001200167306 */ /* 0x000e620000209400 */
[----:B------:R-:W-:-:S07]  /*0d80*/  UIMAD UR8, UR8, 0x3, UR5 ;  /* 0x00000003080878a4 */ /* 0x000fce000f8e0205 */
[----:B-1----:R-:W1:Y:S02]  /*0d90*/  MUFU.RCP R22, R22 ;  /* 0x0000001600167308 */ /* 0x002e640000001000 */
[----:B-1----:R-:W-:-:S06]  /*0da0*/  VIADD R16, R22, 0xffffffe ;  /* 0x0ffffffe16107836 */ /* 0x002fcc0000000000 */
[----:B------:R1:W4:Y:S02]  /*0db0*/  F2I.FTZ.U32.TRUNC.NTZ R17, R16 ;  /* 0x0000001000117305 */ /* 0x000324000021f000 */
[----:B-1----:R-:W-:Y:S01]  /*0dc0*/  IMAD.MOV.U32 R16, RZ, RZ, RZ ;  /* 0x000000ffff107224 */ /* 0x002fe200078e00ff */
[----:B----4-:R-:W-:-:S05]  /*0dd0*/  IADD3 R23, PT, PT, RZ, -R17, RZ ;  /* 0x80000011ff177210 */ /* 0x010fca0007ffe0ff */
[----:B------:R-:W-:-:S04]  /*0de0*/  IMAD R23, R23, R18, RZ ;  /* 0x0000001217177224 */ /* 0x000fc800078e02ff */
[----:B------:R-:W-:Y:S01]  /*0df0*/  IMAD.HI.U32 R23, R17, R23, R16 ;  /* 0x0000001711177227 */ /* 0x000fe200078e0010 */
[----:B------:R-:W-:-:S05]  /*0e00*/  MOV R17, R24 ;  /* 0x0000001800117202 */ /* 0x000fca0000000f00 */
[----:B------:R-:W-:-:S04]  /*0e10*/  IMAD.HI.U32 R16, R23, R17, RZ ;  /* 0x0000001117107227 */ /* 0x000fc800078e00ff */
[----:B0-----:R-:W-:-:S04]  /*0e20*/  IMAD.MOV R20, RZ, RZ, -R16 ;  /* 0x000000ffff147224 */ /* 0x001fc800078e0a10 */
[----:B------:R-:W-:-:S05]  /*0e30*/  IMAD R17, R18, R20, R17 ;  /* 0x0000001412117224 */ /* 0x000fca00078e0211 */
[----:B------:R-:W-:-:S13]  /*0e40*/  ISETP.GT.U32.AND P6, PT, R18, R17, PT ;  /* 0x000000111200720c */ /* 0x000fda0003fc4070 */
[-C--:B------:R-:W-:Y:S01]  /*0e50*/  @!P6 IADD3 R17, PT, PT, R17, -R18.reuse, RZ ;  /* 0x800000121111e210 */ /* 0x080fe20007ffe0ff */
[----:B------:R-:W-:Y:S01]  /*0e60*/  @!P6 VIADD R16, R16, 0x1 ;  /* 0x000000011010e836 */ /* 0x000fe20000000000 */
[----:B------:R-:W-:Y:S02]  /*0e70*/  ISETP.NE.AND P6, PT, R5, RZ, PT ;  /* 0x000000ff0500720c */ /* 0x000fe40003fc5270 */
[----:B------:R-:W-:Y:S02]  /*0e80*/  ISETP.GE.U32.AND P5, PT, R17, R18, PT ;  /* 0x000000121100720c */ /* 0x000fe40003fa6070 */
[----:B------:R-:W-:-:S04]  /*0e90*/  LOP3.LUT R17, R2, R5, RZ, 0x3c, !PT ;  /* 0x0000000502117212 */ /* 0x000fc800078e3cff */
[----:B------:R-:W-:-:S07]  /*0ea0*/  ISETP.GE.AND P1, PT, R17, RZ, PT ;  /* 0x000000ff1100720c */ /* 0x000fce0003f26270 */
[----:B------:R-:W-:-:S06]  /*0eb0*/  @P5 IADD3 R16, PT, PT, R16, 0x1, RZ ;  /* 0x0000000110105810 */ /* 0x000fcc0007ffe0ff */
[----:B------:R-:W-:Y:S01]  /*0ec0*/  @!P1 IMAD.MOV R16, RZ, RZ, -R16 ;  /* 0x000000ffff109224 */ /* 0x000fe200078e0a10 */
[----:B------:R-:W-:-:S04]  /*0ed0*/  @!P6 LOP3.LUT R16, RZ, R5, RZ, 0x33, !PT ;  /* 0x00000005ff10e212 */ /* 0x000fc800078e33ff */
[----:B------:R-:W-:-:S05]  /*0ee0*/  IADD3 R17, PT, PT, -R16, RZ, RZ ;  /* 0x000000ff10117210 */ /* 0x000fca0007ffe1ff */
[----:B------:R-:W-:-:S04]  /*0ef0*/  IMAD R17, R5, R17, R2 ;  /* 0x0000001105117224 */ /* 0x000fc800078e0202 */
[----:B------:R-:W-:-:S04]  /*0f00*/  IMAD R17, R17, R5, R16 ;  /* 0x0000000511117224 */ /* 0x000fc800078e0210 */
[----:B------:R-:W-:-:S04]  /*0f10*/  VIADD R17, R17, UR8 ;  /* 0x0000000811117c36 */ /* 0x000fc80008000000 */
[----:B--2---:R-:W-:-:S05]  /*0f20*/  IMAD.WIDE R16, R17, 0x4, R14 ;  /* 0x0000000411107825 */ /* 0x004fca00078e020e */
[----:B---3--:R0:W-:Y:S02]  /*0f30*/  STG.E desc[UR12][R16.64], R21 ;  /* 0x0000001510007986 */ /* 0x0081e4000c10190c */
.L_x_8:
[----:B------:R-:W-:Y:S05]  /*0f40*/  BSYNC.RECONVERGENT B0 ;  /* 0x0000000000007941 */ /* 0x000fea0003800200 */
.L_x_7:
[----:B------:R-:W-:Y:S04]  /*0f50*/  BSSY.RECONVERGENT B0, `(.L_x_9) ;  /* 0x0000025000007945 */ /* 0x000fe80003800200 */
[----:B------:R-:W-:Y:S05]  /*0f60*/  @P2 BRA `(.L_x_10) ;  /* 0x00000000008c2947 */ /* 0x000fea0003800000 */
[----:B01-34-:R-:W-:-:S06]  /*0f70*/  IMAD.WIDE.U32 R20, R7, 0x4, R12 ;  /* 0x0000000407147825 */ /* 0x01bfcc00078e000c */
[----:B------:R0:W3:Y:S01]  /*0f80*/  LDG.E R21, desc[UR12][R20.64] ;  /* 0x0000000c14157981 */ /* 0x0000e2000c1e1900 */
[----:B------:R-:W-:Y:S01]  /*0f90*/  IABS R18, R5 ;  /* 0x0000000500127213 */ /* 0x000fe20000000000 */
[----:B------:R-:W-:Y:S01]  /*0fa0*/  USHF.L.U32 UR8, UR20, 0x1, URZ ;  /* 0x0000000114087899 */ /* 0x000fe200080006ff */
[----:B------:R-:W-:Y:S02]  /*0fb0*/  IABS R24, R2 ;  /* 0x0000000200187213 */ /* 0x000fe40000000000 */
[----:B------:R-:W1:Y:S01]  /*0fc0*/  I2F.RP R22, R18 ;  /* 0x0000001200167306 */ /* 0x000e620000209400 */
[----:B------:R-:W-:-:S07]  /*0fd0*/  ULOP3.LUT UR8, UR8, 0xfffffffc, URZ, 0xc0, !UPT ;  /* 0xfffffffc08087892 */ /* 0x000fce000f8ec0ff */
[----:B-1----:R-:W1:Y:S02]  /*0fe0*/  MUFU.RCP R22, R22 ;  /* 0x0000001600167308 */ /* 0x002e640000001000 */
[----:B-1----:R-:W-:-:S06]  /*0ff0*/  IADD3 R16, PT, PT, R22, 0xffffffe, RZ ;  /* 0x0ffffffe16107810 */ /* 0x002fcc0007ffe0ff */
[----:B------:R1:W4:Y:S02]  /*1000*/  F2I.FTZ.U32.TRUNC.NTZ R17, R16 ;  /* 0x0000001000117305 */ /* 0x000324000021f000 */
[----:B-1----:R-:W-:Y:S02]  /*1010*/  HFMA2 R16, -RZ, RZ, 0, 0 ;  /* 0x00000000ff107431 */ /* 0x002fe400000001ff */
[----:B----4-:R-:W-:-:S04]  /*1020*/  IMAD.MOV R23, RZ, RZ, -R17 ;  /* 0x000000ffff177224 */ /* 0x010fc800078e0a11 */
[----:B------:R-:W-:-:S04]  /*1030*/  IMAD R23, R23, R18, RZ ;  /* 0x0000001217177224 */ /* 0x000fc800078e02ff */
[----:B------:R-:W-:-:S04]  /*1040*/  IMAD.HI.U32 R23, R17, R23, R16 ;  /* 0x0000001711177227 */ /* 0x000fc800078e0010 */
[----:B------:R-:W-:-:S04]  /*1050*/  IMAD.MOV.U32 R17, RZ, RZ, R24 ;  /* 0x000000ffff117224 */ /* 0x000fc800078e0018 */
[----:B------:R-:W-:-:S05]  /*1060*/  IMAD.HI.U32 R16, R23, R17, RZ ;  /* 0x0000001117107227 */ /* 0x000fca00078e00ff */
[----:B0-----:R-:W-:-:S05]  /*1070*/  IADD3 R20, PT, PT, -R16, RZ, RZ ;  /* 0x000000ff10147210 */ /* 0x001fca0007ffe1ff */
        /* <DEDUP_REMOVED lines=18> */
.L_x_10:
[----:B------:R-:W-:Y:S05]  /*11a0*/  BSYNC.RECONVERGENT B0 ;  /* 0x0000000000007941 */ /* 0x000fea0003800200 */
.L_x_9:
[----:B------:R-:W-:Y:S04]  /*11b0*/  BSSY.RECONVERGENT B0, `(.L_x_11) ;  /* 0x0000024000007945 */ /* 0x000fe80003800200 */
[----:B------:R-:W-:Y:S05]  /*11c0*/  @P3 BRA `(.L_x_12) ;  /* 0x0000000000883947 */ /* 0x000fea0003800000 */
        /* <DEDUP_REMOVED lines=34> */
.L_x_12:
[----:B------:R-:W-:Y:S05]  /*13f0*/  BSYNC.RECONVERGENT B0 ;  /* 0x0000000000007941 */ /* 0x000fea0003800200 */
.L_x_11:
        /* <DEDUP_REMOVED lines=36> */
.L_x_14:
[----:B------:R-:W-:Y:S05]  /*1640*/  BSYNC.RECONVERGENT B0 ;  /* 0x0000000000007941 */ /* 0x000fea0003800200 */
.L_x_13:
        /* <DEDUP_REMOVED lines=36> */
.L_x_16:
[----:B------:R-:W-:Y:S05]  /*1890*/  BSYNC.RECONVERGENT B0 ;  /* 0x0000000000007941 */ /* 0x000fea0003800200 */
.L_x_15:
[----:B------:R-:W-:Y:S01]  /*18a0*/  UIADD3 UR9, UPT, UPT, UR9, 0x4, URZ ;  /* 0x0000000409097890 */ /* 0x000fe2000fffe0ff */
[----:B0--34-:R-:W-:Y:S01]  /*18b0*/  MOV R16, UR11 ;  /* 0x0000000b00107c02 */ /* 0x019fe20008000f00 */
[----:B------:R-:W-:Y:S01]  /*18c0*/  IMAD.U32 R17, RZ, RZ, UR11 ;  /* 0x0000000bff117e24 */ /* 0x000fe2000f8e00ff */
[----:B------:R-:W-:Y:S01]  /*18d0*/  MOV R18, UR11 ;  /* 0x0000000b00127c02 */ /* 0x000fe20008000f00 */
[----:B------:R-:W-:Y:S01]  /*18e0*/  UISETP.NE.AND UP0, UPT, UR9, URZ, UPT ;  /* 0x000000ff0900728c */ /* 0x000fe2000bf05270 */
[----:B------:R-:W-:Y:S01]  /*18f0*/  IMAD.U32 R21, RZ, RZ, UR11 ;  /* 0x0000000bff157e24 */ /* 0x000fe2000f8e00ff */
[C---:B------:R-:W-:Y:S01]  /*1900*/  LEA R11, R16.reuse, R11, 0x3 ;  /* 0x0000000b100b7211 */ /* 0x040fe200078e18ff */
[----:B------:R-:W-:Y:S01]  /*1910*/  IMAD R7, R16, 0x8, R7 ;  /* 0x0000000810077824 */ /* 0x000fe200078e0207 */
[C---:B------:R-:W-:Y:S01]  /*1920*/  LEA R8, R17.reuse, R8, 0x3 ;  /* 0x0000000811087211 */ /* 0x040fe200078e18ff */
[C---:B------:R-:W-:Y:S01]  /*1930*/  IMAD R9, R18.reuse, 0x8, R9 ;  /* 0x0000000812097824 */ /* 0x040fe200078e0209 */
[C---:B------:R-:W-:Y:S01]  /*1940*/  LEA R10, R17.reuse, R10, 0x3 ;  /* 0x0000000a110a7211 */ /* 0x040fe200078e18ff */
[----:B------:R-:W-:Y:S01]  /*1950*/  IMAD R19, R18, 0x8, R19 ;  /* 0x0000000812137824 */ /* 0x000fe200078e0213 */
[----:B------:R-:W-:Y:S01]  /*1960*/  LEA R6, R17, R6, 0x3 ;  /* 0x0000000611067211 */ /* 0x000fe200078e18ff */
[----:B------:R-:W-:Y:S01]  /*1970*/  IMAD R4, R21, 0x8, R4 ;  /* 0x0000000815047824 */ /* 0x000fe200078e0204 */
[----:B------:R-:W-:-:S02]  /*1980*/  UIADD3 UR4, UPT, UPT, UR4, 0x8, URZ ;  /* 0x0000000804047890 */ /* 0x000fc4000fffe0ff */
[----:B------:R-:W-:Y:S01]  /*1990*/  UIADD3 UR5, UPT, UPT, UR10, UR5, URZ ;  /* 0x000000050a057290 */ /* 0x000fe2000fffe0ff */
[----:B------:R-:W-:Y:S11]  /*19a0*/  BRA.U UP0, `(.L_x_17) ;  /* 0xffffffe900ec7547 */ /* 0x000ff6000b83ffff */
.L_x_0:
[----:B------:R-:W-:-:S13]  /*19b0*/  ISETP.NE.AND P0, PT, RZ, UR14, PT ;  /* 0x0000000eff007c0c */ /* 0x000fda000bf05270 */
[----:B------:R-:W-:Y:S05]  /*19c0*/  @!P0 EXIT ;  /* 0x000000000000894d */ /* 0x000fea0003800000 */
[----:B------:R-:W0:Y:S01]  /*19d0*/  LDC R9, c[0x0][0x390] ;  /* 0x0000e400ff097b82 */ /* 0x000e220000000800 */
[----:B------:R-:W-:Y:S02]  /*19e0*/  UIADD3 UR8, UPT, UPT, UR6, UR21, UR4 ;  /* 0x0000001506087290 */ /* 0x000fe4000fffe004 */
[----:B------:R-:W-:Y:S02]  /*19f0*/  USHF.R.U32.HI UR5, URZ, 0x1, UR20 ;  /* 0x00000001ff057899 */ /* 0x000fe40008011614 */
[----:B------:R-:W-:Y:S02]  /*1a00*/  UIMAD UR9, UR8, UR22, UR22 ;  /* 0x00000016080972a4 */ /* 0x000fe4000f8e0216 */
[----:B------:R-:W-:Y:S01]  /*1a10*/  MOV R8, UR8 ;  /* 0x0000000800087c02 */ /* 0x000fe20008000f00 */
[----:B------:R-:W3:Y:S01]  /*1a20*/  LDC.64 R4, c[0x0][0x380] ;  /* 0x0000e000ff047b82 */ /* 0x000ee20000000a00 */
[----:B------:R-:W-:Y:S02]  /*1a30*/  UIMAD UR10, UR5, UR4, URZ ;  /* 0x00000004050a72a4 */ /* 0x000fe4000f8e02ff */
[----:B------:R-:W-:Y:S01]  /*1a40*/  VIADD R11, R3, UR9 ;  /* 0x00000009030b7c36 */ /* 0x000fe20008000000 */
[----:B------:R-:W-:Y:S01]  /*1a50*/  ULOP3.LUT UR9, UR20, 0xfffffffe, URZ, 0xc0, !UPT ;  /* 0xfffffffe14097892 */ /* 0x000fe2000f8ec0ff */
[----:B-1----:R-:W-:Y:S01]  /*1a60*/  IMAD R13, R8, UR22, R3 ;  /* 0x00000016080d7c24 */ /* 0x002fe2000f8e0203 */
[----:B------:R-:W-:Y:S01]  /*1a70*/  UIADD3 UR8, UPT, UPT, -UR14, URZ, URZ ;  /* 0x000000ff0e087290 */ /* 0x000fe2000fffe1ff */
[--C-:B------:R-:W-:Y:S01]  /*1a80*/  IMAD R3, R11, UR20, R0.reuse ;  /* 0x000000140b037c24 */ /* 0x100fe2000f8e0200 */
[----:B------:R-:W1:Y:S01]  /*1a90*/  LDC.64 R6, c[0x0][0x388] ;  /* 0x0000e200ff067b82 */ /* 0x000e620000000a00 */
[----:B------:R-:W-:-:S02]  /*1aa0*/  IMAD R11, R13, UR20, R0 ;  /* 0x000000140d0b7c24 */ /* 0x000fc4000f8e0200 */
[----:B------:R-:W-:Y:S01]  /*1ab0*/  HFMA2 R0, -RZ, RZ, 0, 0 ;  /* 0x00000000ff007431 */ /* 0x000fe200000001ff */
[----:B------:R-:W-:-:S12]  /*1ac0*/  UIADD3 UR5, UPT, UPT, UR5, UR10, URZ ;  /* 0x0000000a05057290 */ /* 0x000fd8000fffe0ff */
.L_x_22:
[----:B------:R-:W-:Y:S01]  /*1ad0*/  ISETP.GE.U32.AND P0, PT, R11, UR7, PT ;  /* 0x000000070b007c0c */ /* 0x000fe2000bf06070 */
[----:B------:R-:W-:Y:S01]  /*1ae0*/  UIADD3 UR8, UPT, UPT, UR8, 0x1, URZ ;  /* 0x0000000108087890 */ /* 0x000fe2000fffe0ff */
[----:B------:R-:W-:Y:S01]  /*1af0*/  BSSY.RECONVERGENT B0, `(.L_x_18) ;  /* 0x0000024000007945 */ /* 0x000fe20003800200 */
[----:B------:R-:W-:Y:S02]  /*1b00*/  ISETP.GE.U32.AND P1, PT, R3, UR7, PT ;  /* 0x0000000703007c0c */ /* 0x000fe4000bf26070 */
[----:B------:R-:W-:-:S08]  /*1b10*/  UISETP.NE.AND UP0, UPT, UR8, URZ, UPT ;  /* 0x000000ff0800728c */ /* 0x000fd0000bf05270 */
[----:B------:R-:W-:Y:S05]  /*1b20*/  @P0 BRA `(.L_x_19) ;  /* 0x0000000000800947 */ /* 0x000fea0003800000 */
[----:B---3--:R-:W-:-:S05]  /*1b30*/  IMAD.WIDE.U32 R12, R11, 0x4, R4 ;  /* 0x000000040b0c7825 */ /* 0x008fca00078e0004 */
[----:B------:R3:W4:Y:S01]  /*1b40*/  LDG.E R8, desc[UR12][R12.64] ;  /* 0x0000000c0c087981 */ /* 0x000722000c1e1900 */
[----:B0-----:R-:W-:-:S04]  /*1b50*/  IABS R10, R9 ;  /* 0x00000009000a7213 */ /* 0x001fc80000000000 */
[----:B------:R-:W0:Y:S01]  /*1b60*/  I2F.RP R16, R10 ;  /* 0x0000000a00107306 */ /* 0x000e220000209400 */
[----:B---3--:R-:W-:-:S07]  /*1b70*/  IABS R12, R2 ;  /* 0x00000002000c7213 */ /* 0x008fce0000000000 */
[----:B0-----:R-:W2:Y:S02]  /*1b80*/  MUFU.RCP R16, R16 ;  /* 0x0000001000107308 */ /* 0x001ea40000001000 */
[----:B--2---:R-:W-:-:S06]  /*1b90*/  VIADD R14, R16, 0xffffffe ;  /* 0x0ffffffe100e7836 */ /* 0x004fcc0000000000 */
[----:B------:R0:W2:Y:S02]  /*1ba0*/  F2I.FTZ.U32.TRUNC.NTZ R15, R14 ;  /* 0x0000000e000f7305 */ /* 0x0000a4000021f000 */
[----:B0-----:R-:W-:Y:S01]  /*1bb0*/  IMAD.MOV.U32 R14, RZ, RZ, RZ ;  /* 0x000000ffff0e7224 */ /* 0x001fe200078e00ff */
[----:B--2---:R-:W-:-:S05]  /*1bc0*/  IADD3 R17, PT, PT, RZ, -R15, RZ ;  /* 0x8000000fff117210 */ /* 0x004fca0007ffe0ff */
[----:B------:R-:W-:-:S04]  /*1bd0*/  IMAD R17, R17, R10, RZ ;  /* 0x0000000a11117224 */ /* 0x000fc800078e02ff */
[----:B------:R-:W-:-:S06]  /*1be0*/  IMAD.HI.U32 R17, R15, R17, R14 ;  /* 0x000000110f117227 */ /* 0x000fcc00078e000e */
[----:B------:R-:W-:-:S05]  /*1bf0*/  IMAD.HI.U32 R17, R17, R12, RZ ;  /* 0x0000000c11117227 */ /* 0x000fca00078e00ff */
[----:B------:R-:W-:-:S05]  /*1c00*/  IADD3 R13, PT, PT, -R17, RZ, RZ ;  /* 0x000000ff110d7210 */ /* 0x000fca0007ffe1ff */
        /* <DEDUP_REMOVED lines=8> */
[----:B------:R-:W-:-:S05]  /*1c90*/  @P2 VIADD R17, R17, 0x1 ;  /* 0x0000000111112836 */ /* 0x000fca0000000000 */
[----:B------:R-:W-:-:S05]  /*1ca0*/  MOV R10, R17 ;  /* 0x00000011000a7202 */ /* 0x000fca0000000f00 */
[----:B------:R-:W-:Y:S01]  /*1cb0*/  @!P3 IMAD.MOV R10, RZ, RZ, -R10 ;  /* 0x000000ffff0ab224 */ /* 0x000fe200078e0a0a */
[----:B------:R-:W-:-:S04]  /*1cc0*/  @!P0 LOP3.LUT R10, RZ, R9, RZ, 0x33, !PT ;  /* 0x00000009ff0a8212 */ /* 0x000fc800078e33ff */
[----:B------:R-:W-:-:S05]  /*1cd0*/  IADD3 R12, PT, PT, -R10, RZ, RZ ;  /* 0x000000ff0a0c7210 */ /* 0x000fca0007ffe1ff */
[----:B------:R-:W-:-:S04]  /*1ce0*/  IMAD R12, R9, R12, R2 ;  /* 0x0000000c090c7224 */ /* 0x000fc800078e0202 */
[----:B------:R-:W-:-:S05]  /*1cf0*/  IMAD R13, R12, R9, R10 ;  /* 0x000000090c0d7224 */ /* 0x000fca00078e020a */
[----:B------:R-:W-:-:S05]  /*1d00*/  IADD3 R13, PT, PT, R13, UR10, R0 ;  /* 0x0000000a0d0d7c10 */ /* 0x000fca000fffe000 */
[----:B-1----:R-:W-:-:S05]  /*1d10*/  IMAD.WIDE R12, R13, 0x4, R6 ;  /* 0x000000040d0c7825 */ /* 0x002fca00078e0206 */
[----:B----4-:R4:W-:Y:S02]  /*1d20*/  STG.E desc[UR12][R12.64], R8 ;  /* 0x000000080c007986 */ /* 0x0109e4000c10190c */
.L_x_19:
[----:B------:R-:W-:Y:S05]  /*1d30*/  BSYNC.RECONVERGENT B0 ;  /* 0x0000000000007941 */ /* 0x000fea0003800200 */
.L_x_18:
[----:B------:R-:W-:Y:S04]  /*1d40*/  BSSY.RECONVERGENT B0, `(.L_x_20) ;  /* 0x0000022000007945 */ /* 0x000fe80003800200 */
[----:B------:R-:W-:Y:S05]  /*1d50*/  @P1 BRA `(.L_x_21) ;  /* 0x0000000000801947 */ /* 0x000fea0003800000 */
[----:B---34-:R-:W-:-:S05]  /*1d60*/  IMAD.WIDE.U32 R12, R3, 0x4, R4 ;  /* 0x00000004030c7825 */ /* 0x018fca00078e0004 */
        /* <DEDUP_REMOVED lines=31> */
.L_x_21:
[----:B------:R-:W-:Y:S05]  /*1f60*/  BSYNC.RECONVERGENT B0 ;  /* 0x0000000000007941 */ /* 0x000fea0003800200 */
.L_x_20:
[----:B0---4-:R-:W-:Y:S01]  /*1f70*/  IMAD.U32 R8, RZ, RZ, UR11 ;  /* 0x0000000bff087e24 */ /* 0x011fe2000f8e00ff */
[----:B------:R-:W-:Y:S01]  /*1f80*/  MOV R10, UR11 ;  /* 0x0000000b000a7c02 */ /* 0x000fe20008000f00 */
[----:B------:R-:W-:-:S03]  /*1f90*/  VIADD R0, R0, UR9 ;  /* 0x0000000900007c36 */ /* 0x000fc60008000000 */
[----:B------:R-:W-:Y:S02]  /*1fa0*/  LEA R3, R8, R3, 0x1 ;  /* 0x0000000308037211 */ /* 0x000fe400078e08ff */
[----:B------:R-:W-:Y:S01]  /*1fb0*/  LEA R11, R10, R11, 0x1 ;  /* 0x0000000b0a0b7211 */ /* 0x000fe200078e08ff */
[----:B------:R-:W-:Y:S06]  /*1fc0*/  BRA.U UP0, `(.L_x_22) ;  /* 0xfffffff900c07547 */ /* 0x000fec000b83ffff */
[----:B------:R-:W-:Y:S05]  /*1fd0*/  EXIT ;  /* 0x000000000000794d */ /* 0x000fea0003800000 */
.L_x_23:
[----:B------:R-:W-:-:S00]  /*1fe0*/  BRA `(.L_x_23) ;  /* 0xfffffffc00fc7947 */ /* 0x000fc0000383ffff */
[----:B------:R-:W-:-:S00]  /*1ff0*/  NOP ;  /* 0x0000000000007918 */ /* 0x000fc00000000000 */
        /* <DEDUP_REMOVED lines=8> */
.L_x_24:


//--------------------- .nv.shared.reserved.0     --------------------------
	.section	.nv.shared.reserved.0,"aw",@nobits
	.weak		__nv_reservedSMEM_offset_0_alias
	.size		__nv_reservedSMEM_offset_0_alias, 0, 64
	.other		__nv_reservedSMEM_offset_0_alias,@"STO_CUDA_RESERVED_SHARED STV_DEFAULT"
__nv_reservedSMEM_offset_0_alias:
	.zero		0
	.zero		64


//--------------------- .nv.constant0._Z18unrollingTransposePiS_i --------------------------
	.section	.nv.constant0._Z18unrollingTransposePiS_i,"a",@progbits
	.sectionflags	@""
	.align	4
.nv.constant0._Z18unrollingTransposePiS_i:
	.zero		916


//--------------------- SYMBOLS --------------------------

	.type		.nv.reservedSmem.offset0,@object
	.size		.nv.reservedSmem.offset0,0x4
